def gluon_mma(
    a_ptr,
    b_ptr,
    c_ptr,
    M: gl.constexpr,
    N: gl.constexpr,
    K: gl.constexpr,
    BLK_A: gl.constexpr,
    BLK_B: gl.constexpr,
    SHARED_A: gl.constexpr,
    SHARED_B: gl.constexpr,
    ACC_LAYOUT: gl.constexpr,
    TMEM_LAYOUT: gl.constexpr,
    USE_TCGEN05: gl.constexpr,
    IS_ASYNC: gl.constexpr,
):
    offs_m = gl.arange(0, M, layout=gl.SliceLayout(1, BLK_A))
    offs_ka = gl.arange(0, K, layout=gl.SliceLayout(0, BLK_A))
    offs_kb = gl.arange(0, K, layout=gl.SliceLayout(1, BLK_B))
    offs_n = gl.arange(0, N, layout=gl.SliceLayout(0, BLK_B))
    a = gl.load(a_ptr + offs_m[:, None] * K + offs_ka[None, :])
    b = gl.load(b_ptr + offs_kb[:, None] * N + offs_n[None, :])
    a_smem = gl.allocate_shared_memory(a.dtype, [M, K], SHARED_A, a)
    b_smem = gl.allocate_shared_memory(b.dtype, [K, N], SHARED_B, b)

    if USE_TCGEN05:
        fence_async_shared()
        bar = gl.allocate_shared_memory(gl.int64, [1], mbarrier.MBarrierLayout())
        mbarrier.init(bar, count=1)
        acc_tmem = allocate_tensor_memory(gl.float32, [M, N], TMEM_LAYOUT)
        tcgen05_mma(a_smem, b_smem, acc_tmem, use_acc=False)
        tcgen05_commit(bar)
        mbarrier.wait(bar, phase=0)
        mbarrier.invalidate(bar)
        acc = acc_tmem.load(ACC_LAYOUT)
    else:
        acc = gl.zeros([M, N], dtype=gl.float32, layout=ACC_LAYOUT)
        acc = hopper.warpgroup_mma(a_smem, b_smem, acc, is_async=IS_ASYNC)
        if IS_ASYNC:
            acc = hopper.warpgroup_mma_wait(num_outstanding=0, deps=[acc])

    out_layout: gl.constexpr = gl.BlockedLayout(
        [1, 1], [1, 32], [gl.num_warps(), 1], [1, 0]
    )
    acc = gl.convert_layout(acc, out_layout)
    offs_cm = gl.arange(0, M, layout=gl.SliceLayout(1, out_layout))
    offs_cn = gl.arange(0, N, layout=gl.SliceLayout(0, out_layout))
    gl.store(c_ptr + offs_cm[:, None] * N + offs_cn[None, :], acc)

# config = {"BLOCK_K": 64, "BLOCK_M": 64, "BLOCK_N": 256, "arch": "sm_90", "dtype": "bf16", "is_async": 1, "num_warps": 8}
# arch = sm_90


// ===== COMPILED SASS (sm_90a) =====

	.target	sm_90a

	.elftype	@"ET_EXEC"


//--------------------- .note.nv.tkinfo           --------------------------
	.section	.note.nv.tkinfo,"",@"SHT_NOTE"
	.sectionflags	@"SHF_NOTE_NV_TKINFO"
	.tkinfo
        /*0018*/ 	.word	0x00000002
        /*0030*/ 	.string	""
        /*0030*/ 	.string	"ptxas"
        /*0030*/ 	.string	"Cuda compilation tools, release 13.0, V13.0.88"
        /*0030*/ 	.string	"Build cuda_13.0.r13.0/compiler.36424714_0"
        /*0030*/ 	.string	"-v  -suppress-debug-info  -lineinfo  -arch sm_90a "



//--------------------- .note.nv.cuinfo           --------------------------
	.section	.note.nv.cuinfo,"",@"SHT_NOTE"
	.sectionflags	@"SHF_NOTE_NV_CUINFO"
        /*0018*/ 	.short	0x0002
        /*001a*/ 	.short	0x005a
        /*001c*/ 	.short	0x0082
	.zero		2


//--------------------- .nv.info                  --------------------------
	.section	.nv.info,"",@"SHT_CUDA_INFO"
	.align	4


	//----- nvinfo : EIATTR_REGCOUNT
	.align		4
        /*0000*/ 	.byte	0x04, 0x2f
        /*0002*/ 	.short	(.L_1 - .L_0)
	.align		4
.L_0:
        /*0004*/ 	.word	index@(gluon_mma)
        /*0008*/ 	.word	0x000000aa


	//----- nvinfo : EIATTR_FRAME_SIZE
	.align		4
.L_1:
        /*000c*/ 	.byte	0x04, 0x11
        /*000e*/ 	.short	(.L_3 - .L_2)
	.align		4
.L_2:
        /*0010*/ 	.word	index@(gluon_mma)
        /*0014*/ 	.word	0x00000000


	//----- nvinfo : EIATTR_MIN_STACK_SIZE
	.align		4
.L_3:
        /*0018*/ 	.byte	0x04, 0x12
        /*001a*/ 	.short	(.L_5 - .L_4)
	.align		4
.L_4:
        /*001c*/ 	.word	index@(gluon_mma)
        /*0020*/ 	.word	0x00000000
.L_5:


//--------------------- .nv.compat                --------------------------
	.section	.nv.compat,"",@"SHT_CUDA_COMPAT_INFO"
	.align	4
        /*0000*/ 	.byte	0x02, 0x09, 0x01, 0x00, 0x02, 0x02, 0x04, 0x00, 0x02, 0x05, 0x05, 0x00, 0x03, 0x07, 0x01, 0x01
        /*0010*/ 	.byte	0x02, 0x03, 0x00, 0x00, 0x02, 0x06, 0x01, 0x00, 0x04, 0x0b, 0x08, 0x00, 0x00, 0x00, 0x00, 0x00
        /*0020*/ 	.byte	0x00, 0x00, 0x00, 0x00


//--------------------- .nv.info.gluon_mma        --------------------------
	.section	.nv.info.gluon_mma,"",@"SHT_CUDA_INFO"
	.sectionflags	@""
	.align	4


	//----- nvinfo : EIATTR_CUDA_API_VERSION
	.align		4
        /*0000*/ 	.byte	0x04, 0x37
        /*0002*/ 	.short	(.L_7 - .L_6)
.L_6:
        /*0004*/ 	.word	0x00000082


	//----- nvinfo : EIATTR_KPARAM_INFO
	.align		4
.L_7:
        /*0008*/ 	.byte	0x04, 0x17
        /*000a*/ 	.short	(.L_9 - .L_8)
.L_8:
        /*000c*/ 	.word	0x00000000
        /*0010*/ 	.short	0x0004
        /*0012*/ 	.short	0x0020
        /*0014*/ 	.byte	0x00, 0xf4, 0x21, 0x00


	//----- nvinfo : EIATTR_KPARAM_INFO
	.align		4
.L_9:
        /*0018*/ 	.byte	0x04, 0x17
        /*001a*/ 	.short	(.L_11 - .L_10)
.L_10:
        /*001c*/ 	.word	0x00000000
        /*0020*/ 	.short	0x0003
        /*0022*/ 	.short	0x0018
        /*0024*/ 	.byte	0x00, 0xf4, 0x21, 0x00


	//----- nvinfo : EIATTR_KPARAM_INFO
	.align		4
.L_11:
        /*0028*/ 	.byte	0x04, 0x17
        /*002a*/ 	.short	(.L_13 - .L_12)
.L_12:
        /*002c*/ 	.word	0x00000000
        /*0030*/ 	.short	0x0002
        /*0032*/ 	.short	0x0010
        /*0034*/ 	.byte	0x00, 0xf4, 0x21, 0x00


	//----- nvinfo : EIATTR_KPARAM_INFO
	.align		4
.L_13:
        /*0038*/ 	.byte	0x04, 0x17
        /*003a*/ 	.short	(.L_15 - .L_14)
.L_14:
        /*003c*/ 	.word	0x00000000
        /*0040*/ 	.short	0x0001
        /*0042*/ 	.short	0x0008
        /*0044*/ 	.byte	0x00, 0xf4, 0x21, 0x00


	//----- nvinfo : EIATTR_KPARAM_INFO
	.align		4
.L_15:
        /*0048*/ 	.byte	0x04, 0x17
        /*004a*/ 	.short	(.L_17 - .L_16)
.L_16:
        /*004c*/ 	.word	0x00000000
        /*0050*/ 	.short	0x0000
        /*0052*/ 	.short	0x0000
        /*0054*/ 	.byte	0x00, 0xf4, 0x21, 0x00


	//----- nvinfo : EIATTR_SPARSE_MMA_MASK
	.align		4
.L_17:
        /*0058*/ 	.byte	0x03, 0x50
        /*005a*/ 	.short	0x0000


	//----- nvinfo : EIATTR_MAXREG_COUNT
	.align		4
        /*005c*/ 	.byte	0x03, 0x1b
        /*005e*/ 	.short	0x00ff


	//----- nvinfo : EIATTR_NUM_BARRIERS
	.align		4
        /*0060*/ 	.byte	0x02, 0x4c
        /*0062*/ 	.byte	0x01
	.zero		1


	//----- nvinfo : EIATTR_MERCURY_ISA_VERSION
	.align		4
        /*0064*/ 	.byte	0x03, 0x5f
        /*0066*/ 	.short	0x0101


	//----- nvinfo : EIATTR_EXIT_INSTR_OFFSETS
	.align		4
        /*0068*/ 	.byte	0x04, 0x1c
        /*006a*/ 	.short	(.L_19 - .L_18)


	//   ....[0]....
.L_18:
        /*006c*/ 	.word	0x00002380


	//----- nvinfo : EIATTR_REQNTID
	.align		4
.L_19:
        /*0070*/ 	.byte	0x04, 0x10
        /*0072*/ 	.short	(.L_21 - .L_20)
.L_20:
        /*0074*/ 	.word	0x00000100
        /*0078*/ 	.word	0x00000001
        /*007c*/ 	.word	0x00000001


	//----- nvinfo : EIATTR_CBANK_PARAM_SIZE
	.align		4
.L_21:
        /*0080*/ 	.byte	0x03, 0x19
        /*0082*/ 	.short	0x0028


	//----- nvinfo : EIATTR_PARAM_CBANK
	.align		4
        /*0084*/ 	.byte	0x04, 0x0a
        /*0086*/ 	.short	(.L_23 - .L_22)
	.align		4
.L_22:
        /*0088*/ 	.word	index@(.nv.constant0.gluon_mma)
        /*008c*/ 	.short	0x0210
        /*008e*/ 	.short	0x0028


	//----- nvinfo : EIATTR_SW_WAR
	.align		4
.L_23:
        /*0090*/ 	.byte	0x04, 0x36
        /*0092*/ 	.short	(.L_25 - .L_24)
.L_24:
        /*0094*/ 	.word	0x00000008
.L_25:


//--------------------- .nv.callgraph             --------------------------
	.section	.nv.callgraph,"",@"SHT_CUDA_CALLGRAPH"
	.align	4
	.sectionentsize	8
	.align		4
        /*0000*/ 	.word	0x00000000
	.align		4
        /*0004*/ 	.word	0xffffffff
	.align		4
        /*0008*/ 	.word	0x00000000
	.align		4
        /*000c*/ 	.word	0xfffffffe
	.align		4
        /*0010*/ 	.word	0x00000000
	.align		4
        /*0014*/ 	.word	0xfffffffd
	.align		4
        /*0018*/ 	.word	0x00000000
	.align		4
        /*001c*/ 	.word	0xfffffffc


//--------------------- .text.gluon_mma           --------------------------
	.section	.text.gluon_mma,"ax",@progbits
	.align	128
        .global         gluon_mma
        .type           gluon_mma,@function
        .size           gluon_mma,(.L_x_1 - gluon_mma)
        .other          gluon_mma,@"STO_CUDA_ENTRY STV_DEFAULT"
gluon_mma:
.text.gluon_mma:
[----:B------:R-:W-:Y:S01]  /*0000*/  LDC R1, c[0x0][0x28] ;  /* 0x00000a00ff017b82 */ /* 0x000fe20000000800 */
[----:B------:R-:W0:Y:S07]  /*0010*/  S2R R4, SR_TID.X ;  /* 0x0000000000047919 */ /* 0x000e2e0000002100 */
[----:B------:R-:W1:Y:S01]  /*0020*/  LDC.64 R24, c[0x0][0x210] ;  /* 0x00008400ff187b82 */ /* 0x000e620000000a00 */
[----:B------:R-:W-:Y:S01]  /*0030*/  ULDC.64 UR16, c[0x0][0x208] ;  /* 0x0000820000107ab9 */ /* 0x000fe20000000a00 */
[----:B0-----:R-:W-:-:S02]  /*0040*/  SHF.R.U32.HI R3, RZ, 0x5, R4 ;  /* 0x00000005ff037819 */ /* 0x001fc40000011604 */
[----:B------:R-:W-:Y:S02]  /*0050*/  LOP3.LUT R161, R4, 0xe0, RZ, 0xc0, !PT ;  /* 0x000000e004a17812 */ /* 0x000fe400078ec0ff */
[----:B------:R-:W-:Y:S02]  /*0060*/  SGXT.U32 R3, R3, 0x3 ;  /* 0x000000030303781a */ /* 0x000fe40000000000 */
[C---:B-1----:R-:W-:Y:S01]  /*0070*/  LEA R6, P0, R161.reuse, R24, 0x2 ;  /* 0x00000018a1067211 */ /* 0x042fe200078010ff */
[----:B------:R-:W-:Y:S01]  /*0080*/  IMAD.SHL.U32 R2, R161, 0x2, RZ ;  /* 0x00000002a1027824 */ /* 0x000fe200078e00ff */
[C---:B------:R-:W-:Y:S02]  /*0090*/  LOP3.LUT R155, R3.reuse, 0x28, RZ, 0xfc, !PT ;  /* 0x00000028039b7812 */ /* 0x040fe400078efcff */
[----:B------:R-:W-:Y:S02]  /*00a0*/  LOP3.LUT R21, R3, 0x10, RZ, 0xfc, !PT ;  /* 0x0000001003157812 */ /* 0x000fe400078efcff */
[----:B------:R-:W-:-:S02]  /*00b0*/  SHF.L.U32 R28, R155, 0x6, RZ ;  /* 0x000000069b1c7819 */ /* 0x000fc400000006ff */
[----:B------:R-:W-:Y:S02]  /*00c0*/  LEA R16, P4, R155, R24, 0x7 ;  /* 0x000000189b107211 */ /* 0x000fe400078838ff */
[C---:B------:R-:W-:Y:S02]  /*00d0*/  LOP3.LUT R153, R3.reuse, 0x18, RZ, 0xfc, !PT ;  /* 0x0000001803997812 */ /* 0x040fe400078efcff */
[----:B------:R-:W-:Y:S02]  /*00e0*/  LEA.HI.X R17, R28, R25, RZ, 0x1, P4 ;  /* 0x000000191c117211 */ /* 0x000fe400020f0cff */
[----:B------:R-:W0:Y:S01]  /*00f0*/  LDC.64 R28, c[0x0][0x218] ;  /* 0x00008600ff1c7b82 */ /* 0x000e220000000a00 */
[----:B------:R-:W-:Y:S01]  /*0100*/  LOP3.LUT R159, R3, 0x8, RZ, 0xfc, !PT ;  /* 0x00000008039f7812 */ /* 0x000fe200078efcff */
[----:B------:R-:W-:Y:S01]  /*0110*/  IMAD.SHL.U32 R22, R153, 0x40, RZ ;  /* 0x0000004099167824 */ /* 0x000fe200078e00ff */
[----:B------:R-:W-:Y:S02]  /*0120*/  LOP3.LUT R23, R3, 0x20, RZ, 0xfc, !PT ;  /* 0x0000002003177812 */ /* 0x000fe400078efcff */
[----:B------:R-:W-:-:S02]  /*0130*/  SHF.L.U32 R20, R21, 0x6, RZ ;  /* 0x0000000615147819 */ /* 0x000fc400000006ff */
[-C--:B------:R-:W-:Y:S01]  /*0140*/  LEA R10, P1, R21, R24.reuse, 0x7 ;  /* 0x00000018150a7211 */ /* 0x080fe200078238ff */
[----:B------:R-:W-:Y:S01]  /*0150*/  IMAD.SHL.U32 R26, R23, 0x40, RZ ;  /* 0x00000040171a7824 */ /* 0x000fe200078e00ff */
[----:B------:R-:W-:Y:S02]  /*0160*/  LOP3.LUT R0, R4, 0x1f, RZ, 0xc0, !PT ;  /* 0x0000001f04007812 */ /* 0x000fe400078ec0ff */
[-C--:B------:R-:W-:Y:S01]  /*0170*/  LEA.HI.X R7, R2, R25.reuse, RZ, 0x1, P0 ;  /* 0x0000001902077211 */ /* 0x080fe200000f0cff */
[----:B------:R-:W-:Y:S01]  /*0180*/  IMAD.SHL.U32 R2, R159, 0x40, RZ ;  /* 0x000000409f027824 */ /* 0x000fe200078e00ff */
[----:B------:R-:W-:Y:S02]  /*0190*/  LEA.HI.X R11, R20, R25, RZ, 0x1, P1 ;  /* 0x00000019140b7211 */ /* 0x000fe400008f0cff */
[----:B------:R-:W-:Y:S01]  /*01a0*/  LOP3.LUT R157, R3, 0x30, RZ, 0xfc, !PT ;  /* 0x00000030039d7812 */ /* 0x000fe200078efcff */
[----:B------:R-:W-:Y:S01]  /*01b0*/  IMAD.WIDE.U32 R6, R0, 0x2, R6 ;  /* 0x0000000200067825 */ /* 0x000fe200078e0006 */
[----:B------:R-:W-:-:S02]  /*01c0*/  LEA R12, P2, R153, R24, 0x7 ;  /* 0x00000018990c7211 */ /* 0x000fc400078438ff */
[----:B------:R-:W-:Y:S01]  /*01d0*/  LOP3.LUT R3, R3, 0x38, RZ, 0xfc, !PT ;  /* 0x0000003803037812 */ /* 0x000fe200078efcff */
[----:B------:R-:W-:Y:S01]  /*01e0*/  IMAD.WIDE.U32 R10, R0, 0x2, R10 ;  /* 0x00000002000a7825 */ /* 0x000fe200078e000a */
[-C--:B------:R-:W-:Y:S01]  /*01f0*/  LEA R8, P0, R159, R24.reuse, 0x7 ;  /* 0x000000189f087211 */ /* 0x080fe200078038ff */
[----:B------:R-:W2:Y:S01]  /*0200*/  LDG.E.U16 R5, desc[UR16][R6.64] ;  /* 0x0000001006057981 */ /* 0x000ea2000c1e1500 */
[----:B------:R-:W-:Y:S01]  /*0210*/  LEA R14, P3, R23, R24, 0x7 ;  /* 0x00000018170e7211 */ /* 0x000fe200078638ff */
[----:B------:R-:W-:Y:S01]  /*0220*/  IMAD.SHL.U32 R30, R157, 0x40, RZ ;  /* 0x000000409d1e7824 */ /* 0x000fe200078e00ff */
[-C--:B------:R-:W-:Y:S01]  /*0230*/  LEA.HI.X R13, R22, R25.reuse, RZ, 0x1, P2 ;  /* 0x00000019160d7211 */ /* 0x080fe200010f0cff */
[----:B------:R-:W-:Y:S01]  /*0240*/  IMAD.SHL.U32 R32, R3, 0x40, RZ ;  /* 0x0000004003207824 */ /* 0x000fe200078e00ff */
[-C--:B------:R-:W-:Y:S01]  /*0250*/  LEA.HI.X R9, R2, R25.reuse, RZ, 0x1, P0 ;  /* 0x0000001902097211 */ /* 0x080fe200000f0cff */
[----:B------:R-:W3:Y:S01]  /*0260*/  LDG.E.U16 R33, desc[UR16][R10.64] ;  /* 0x000000100a217981 */ /* 0x000ee2000c1e1500 */
[----:B------:R-:W-:-:S02]  /*0270*/  LEA.HI.X R15, R26, R25, RZ, 0x1, P3 ;  /* 0x000000191a0f7211 */ /* 0x000fc400018f0cff */
[-C--:B------:R-:W-:Y:S01]  /*0280*/  LEA R18, P5, R157, R24.reuse, 0x7 ;  /* 0x000000189d127211 */ /* 0x080fe200078a38ff */
[----:B------:R0:W4:Y:S01]  /*0290*/  LDG.E.U16 R34, desc[UR16][R10.64+0x40] ;  /* 0x000040100a227981 */ /* 0x000122000c1e1500 */
[----:B------:R-:W-:Y:S01]  /*02a0*/  LEA R24, P6, R3, R24, 0x7 ;  /* 0x0000001803187211 */ /* 0x000fe200078c38ff */
[----:B------:R-:W-:Y:S01]  /*02b0*/  IMAD.WIDE.U32 R12, R0, 0x2, R12 ;  /* 0x00000002000c7825 */ /* 0x000fe200078e000c */
[-C--:B------:R-:W-:Y:S02]  /*02c0*/  LEA.HI.X R19, R30, R25.reuse, RZ, 0x1, P5 ;  /* 0x000000191e137211 */ /* 0x080fe400028f0cff */
[C---:B------:R-:W-:Y:S01]  /*02d0*/  SHF.L.U32 R160, R161.reuse, 0x3, RZ ;  /* 0x00000003a1a07819 */ /* 0x040fe200000006ff */
[----:B------:R-:W-:Y:S01]  /*02e0*/  IMAD.WIDE.U32 R8, R0, 0x2, R8 ;  /* 0x0000000200087825 */ /* 0x000fe200078e0008 */
[----:B------:R-:W-:Y:S01]  /*02f0*/  LEA.HI.X R25, R32, R25, RZ, 0x1, P6 ;  /* 0x0000001920197211 */ /* 0x000fe200030f0cff */
[----:B------:R-:W5:Y:S02]  /*0300*/  LDG.E.U16 R35, desc[UR16][R12.64] ;  /* 0x000000100c237981 */ /* 0x000f64000c1e1500 */
[C---:B------:R-:W-:Y:S01]  /*0310*/  IMAD.WIDE.U32 R14, R0.reuse, 0x2, R14 ;  /* 0x00000002000e7825 */ /* 0x040fe200078e000e */
[-C--:B0-----:R-:W-:Y:S01]  /*0320*/  LEA R10, P0, R161, R28.reuse, 0x4 ;  /* 0x0000001ca10a7211 */ /* 0x081fe200078020ff */
[----:B------:R0:W4:Y:S02]  /*0330*/  LDG.E.U16 R36, desc[UR16][R12.64+0x40] ;  /* 0x000040100c247981 */ /* 0x000124000c1e1500 */
[----:B------:R-:W-:Y:S01]  /*0340*/  IMAD.WIDE.U32 R16, R0, 0x2, R16 ;  /* 0x0000000200107825 */ /* 0x000fe200078e0010 */
[----:B------:R-:W-:Y:S01]  /*0350*/  LEA.HI.X R11, R160, R29, RZ, 0x1, P0 ;  /* 0x0000001da00b7211 */ /* 0x000fe200000f0cff */
[----:B------:R1:W4:Y:S02]  /*0360*/  LDG.E.U16 R30, desc[UR16][R6.64+0x40] ;  /* 0x00004010061e7981 */ /* 0x000324000c1e1500 */
[----:B------:R-:W-:Y:S01]  /*0370*/  IMAD.SHL.U32 R2, R159, 0x100, RZ ;  /* 0x000001009f027824 */ /* 0x000fe200078e00ff */
[----:B------:R-:W-:Y:S01]  /*0380*/  SHF.L.U32 R22, R153, 0x8, RZ ;  /* 0x0000000899167819 */ /* 0x000fe200000006ff */
[----:B------:R-:W3:Y:S01]  /*0390*/  LDG.E.U16 R31, desc[UR16][R8.64] ;  /* 0x00000010081f7981 */ /* 0x000ee2000c1e1500 */
[----:B------:R-:W-:Y:S01]  /*03a0*/  IMAD.SHL.U32 R20, R21, 0x100, RZ ;  /* 0x0000010015147824 */ /* 0x000fe200078e00ff */
[-C--:B0-----:R-:W-:Y:S01]  /*03b0*/  LEA R12, P0, R159, R28.reuse, 0x9 ;  /* 0x0000001c9f0c7211 */ /* 0x081fe200078048ff */
[----:B------:R-:W-:Y:S01]  /*03c0*/  IMAD.SHL.U32 R152, R23, 0x100, RZ ;  /* 0x0000010017987824 */ /* 0x000fe200078e00ff */
[----:B------:R0:W4:Y:S01]  /*03d0*/  LDG.E.U16 R32, desc[UR16][R8.64+0x40] ;  /* 0x0000401008207981 */ /* 0x000122000c1e1500 */
[----:B------:R-:W-:Y:S01]  /*03e0*/  IMAD.SHL.U32 R154, R155, 0x100, RZ ;  /* 0x000001009b9a7824 */ /* 0x000fe200078e00ff */
[----:B------:R-:W-:Y:S01]  /*03f0*/  SHF.L.U32 R156, R157, 0x8, RZ ;  /* 0x000000089d9c7819 */ /* 0x000fe200000006ff */
[----:B-1----:R-:W-:Y:S01]  /*0400*/  IMAD.WIDE.U32 R6, R0, 0x2, R18 ;  /* 0x0000000200067825 */ /* 0x002fe200078e0012 */
[----:B------:R-:W4:Y:S01]  /*0410*/  LDG.E.U16 R37, desc[UR16][R14.64] ;  /* 0x000000100e257981 */ /* 0x000f22000c1e1500 */
[----:B------:R-:W-:-:S03]  /*0420*/  LEA R18, P3, R23, R28, 0x9 ;  /* 0x0000001c17127211 */ /* 0x000fc600078648ff */
[----:B------:R1:W4:Y:S01]  /*0430*/  LDG.E.U16 R38, desc[UR16][R14.64+0x40] ;  /* 0x000040100e267981 */ /* 0x000322000c1e1500 */
[----:B------:R-:W-:Y:S01]  /*0440*/  IMAD.SHL.U32 R158, R3, 0x100, RZ ;  /* 0x00000100039e7824 */ /* 0x000fe200078e00ff */
[-C--:B------:R-:W-:Y:S01]  /*0450*/  LEA R26, P5, R157, R28.reuse, 0x9 ;  /* 0x0000001c9d1a7211 */ /* 0x080fe200078a48ff */
[----:B0-----:R-:W-:Y:S01]  /*0460*/  IMAD.WIDE.U32 R8, R0, 0x2, R24 ;  /* 0x0000000200087825 */ /* 0x001fe200078e0018 */
[----:B------:R-:W4:Y:S01]  /*0470*/  LDG.E.U16 R39, desc[UR16][R16.64] ;  /* 0x0000001010277981 */ /* 0x000f22000c1e1500 */
[----:B------:R-:W-:-:S03]  /*0480*/  LEA R24, P4, R155, R28, 0x9 ;  /* 0x0000001c9b187211 */ /* 0x000fc600078848ff */
[----:B------:R0:W4:Y:S01]  /*0490*/  LDG.E.U16 R40, desc[UR16][R16.64+0x40] ;  /* 0x0000401010287981 */ /* 0x000122000c1e1500 */
[-C--:B-1----:R-:W-:Y:S02]  /*04a0*/  LEA R14, P1, R21, R28.reuse, 0x9 ;  /* 0x0000001c150e7211 */ /* 0x082fe400078248ff */
[-C--:B------:R-:W-:Y:S01]  /*04b0*/  LEA.HI.X R13, R2, R29.reuse, RZ, 0x1, P0 ;  /* 0x0000001d020d7211 */ /* 0x080fe200000f0cff */
[----:B------:R-:W4:Y:S01]  /*04c0*/  LDG.E.U16 R41, desc[UR16][R6.64] ;  /* 0x0000001006297981 */ /* 0x000f22000c1e1500 */
[-C--:B------:R-:W-:Y:S02]  /*04d0*/  LEA.HI.X R15, R20, R29.reuse, RZ, 0x1, P1 ;  /* 0x0000001d140f7211 */ /* 0x080fe400008f0cff */
[-C--:B------:R-:W-:Y:S01]  /*04e0*/  LEA.HI.X R19, R152, R29.reuse, RZ, 0x1, P3 ;  /* 0x0000001d98137211 */ /* 0x080fe200018f0cff */
[----:B------:R1:W4:Y:S01]  /*04f0*/  LDG.E.U16 R42, desc[UR16][R6.64+0x40] ;  /* 0x00004010062a7981 */ /* 0x000322000c1e1500 */
[-C--:B0-----:R-:W-:Y:S02]  /*0500*/  LEA R16, P2, R153, R28.reuse, 0x9 ;  /* 0x0000001c99107211 */ /* 0x081fe400078448ff */
[----:B------:R-:W-:Y:S01]  /*0510*/  LEA R28, P6, R3, R28, 0x9 ;  /* 0x0000001c031c7211 */ /* 0x000fe200078c48ff */
[----:B------:R-:W4:Y:S01]  /*0520*/  LDG.E.U16 R43, desc[UR16][R8.64] ;  /* 0x00000010082b7981 */ /* 0x000f22000c1e1500 */
[----:B------:R-:W-:-:S02]  /*0530*/  LEA.HI.X R17, R22, R29, RZ, 0x1, P2 ;  /* 0x0000001d16117211 */ /* 0x000fc400010f0cff */
[-C--:B------:R-:W-:Y:S01]  /*0540*/  LEA.HI.X R25, R154, R29.reuse, RZ, 0x1, P4 ;  /* 0x0000001d9a197211 */ /* 0x080fe200020f0cff */
[----:B------:R0:W4:Y:S01]  /*0550*/  LDG.E.U16 R44, desc[UR16][R8.64+0x40] ;  /* 0x00004010082c7981 */ /* 0x000122000c1e1500 */
[-C--:B------:R-:W-:Y:S02]  /*0560*/  LEA.HI.X R27, R156, R29.reuse, RZ, 0x1, P5 ;  /* 0x0000001d9c1b7211 */ /* 0x080fe400028f0cff */
[----:B------:R-:W-:Y:S01]  /*0570*/  LEA.HI.X R29, R158, R29, RZ, 0x1, P6 ;  /* 0x0000001d9e1d7211 */ /* 0x000fe200030f0cff */
[----:B-1----:R-:W-:-:S04]  /*0580*/  IMAD.WIDE.U32 R6, R0, 0x2, R10 ;  /* 0x0000000200067825 */ /* 0x002fc800078e000a */
[C---:B------:R-:W-:Y:S01]  /*0590*/  IMAD.WIDE.U32 R10, R0.reuse, 0x2, R14 ;  /* 0x00000002000a7825 */ /* 0x040fe200078e000e */
[----:B------:R-:W4:Y:S03]  /*05a0*/  LDG.E.U16 R45, desc[UR16][R6.64] ;  /* 0x00000010062d7981 */ /* 0x000f26000c1e1500 */
[C---:B0-----:R-:W-:Y:S01]  /*05b0*/  IMAD.WIDE.U32 R8, R0.reuse, 0x2, R12 ;  /* 0x0000000200087825 */ /* 0x041fe200078e000c */
[----:B------:R-:W4:Y:S03]  /*05c0*/  LDG.E.U16 R46, desc[UR16][R6.64+0x80] ;  /* 0x00008010062e7981 */ /* 0x000f26000c1e1500 */
[C---:B------:R-:W-:Y:S01]  /*05d0*/  IMAD.WIDE.U32 R12, R0.reuse, 0x2, R16 ;  /* 0x00000002000c7825 */ /* 0x040fe200078e0010 */
[----:B------:R-:W4:Y:S03]  /*05e0*/  LDG.E.U16 R47, desc[UR16][R6.64+0x100] ;  /* 0x00010010062f7981 */ /* 0x000f26000c1e1500 */
[C---:B------:R-:W-:Y:S01]  /*05f0*/  IMAD.WIDE.U32 R14, R0.reuse, 0x2, R18 ;  /* 0x00000002000e7825 */ /* 0x040fe200078e0012 */
[----:B------:R-:W4:Y:S03]  /*0600*/  LDG.E.U16 R48, desc[UR16][R6.64+0x180] ;  /* 0x0001801006307981 */ /* 0x000f26000c1e1500 */
[C---:B------:R-:W-:Y:S01]  /*0610*/  IMAD.WIDE.U32 R16, R0.reuse, 0x2, R24 ;  /* 0x0000000200107825 */ /* 0x040fe200078e0018 */
[----:B------:R-:W4:Y:S03]  /*0620*/  LDG.E.U16 R49, desc[UR16][R8.64] ;  /* 0x0000001008317981 */ /* 0x000f26000c1e1500 */
[C---:B------:R-:W-:Y:S01]  /*0630*/  IMAD.WIDE.U32 R18, R0.reuse, 0x2, R26 ;  /* 0x0000000200127825 */ /* 0x040fe200078e001a */
[----:B------:R-:W4:Y:S03]  /*0640*/  LDG.E.U16 R51, desc[UR16][R8.64+0x80] ;  /* 0x0000801008337981 */ /* 0x000f26000c1e1500 */
[----:B------:R-:W-:Y:S01]  /*0650*/  IMAD.WIDE.U32 R24, R0, 0x2, R28 ;  /* 0x0000000200187825 */ /* 0x000fe200078e001c */
[----:B------:R-:W4:Y:S04]  /*0660*/  LDG.E.U16 R53, desc[UR16][R8.64+0x100] ;  /* 0x0001001008357981 */ /* 0x000f28000c1e1500 */
        /* <DEDUP_REMOVED lines=48> */
[----:B------:R0:W4:Y:S04]  /*0970*/  LDG.E.U16 R11, desc[UR16][R16.64+0x1c0] ;  /* 0x0001c010100b7981 */ /* 0x000128000c1e1500 */
[----:B------:R-:W4:Y:S04]  /*0980*/  LDG.E.U16 R84, desc[UR16][R18.64+0x40] ;  /* 0x0000401012547981 */ /* 0x000f28000c1e1500 */
[----:B------:R-:W4:Y:S04]  /*0990*/  LDG.E.U16 R86, desc[UR16][R18.64+0xc0] ;  /* 0x0000c01012567981 */ /* 0x000f28000c1e1500 */
[----:B------:R-:W4:Y:S04]  /*09a0*/  LDG.E.U16 R12, desc[UR16][R18.64+0x140] ;  /* 0x00014010120c7981 */ /* 0x000f28000c1e1500 */
[----:B------:R-:W4:Y:S04]  /*09b0*/  LDG.E.U16 R13, desc[UR16][R18.64+0x1c0] ;  /* 0x0001c010120d7981 */ /* 0x000f28000c1e1500 */
[----:B------:R-:W4:Y:S04]  /*09c0*/  LDG.E.U16 R162, desc[UR16][R24.64+0x40] ;  /* 0x0000401018a27981 */ /* 0x000f28000c1e1500 */
[----:B------:R-:W4:Y:S04]  /*09d0*/  LDG.E.U16 R163, desc[UR16][R24.64+0xc0] ;  /* 0x0000c01018a37981 */ /* 0x000f28000c1e1500 */
[----:B------:R-:W4:Y:S04]  /*09e0*/  LDG.E.U16 R14, desc[UR16][R24.64+0x140] ;  /* 0x00014010180e7981 */ /* 0x000f28000c1e1500 */
[----:B------:R-:W4:Y:S01]  /*09f0*/  LDG.E.U16 R15, desc[UR16][R24.64+0x1c0] ;  /* 0x0001c010180f7981 */ /* 0x000f22000c1e1500 */
[----:B------:R-:W1:Y:S01]  /*0a00*/  S2UR UR8, SR_CgaCtaId ;  /* 0x00000000000879c3 */ /* 0x000e620000008800 */
[----:B0-----:R-:W-:Y:S01]  /*0a10*/  IMAD R17, R161, 0x2, R0 ;  /* 0x00000002a1117824 */ /* 0x001fe200078e0200 */
[----:B------:R-:W-:Y:S01]  /*0a20*/  SHF.R.U32.HI R16, RZ, 0x1, R161 ;  /* 0x00000001ff107819 */ /* 0x000fe200000116a1 */
[----:B------:R-:W-:-:S03]  /*0a30*/  UMOV UR4, 0x400 ;  /* 0x0000040000047882 */ /* 0x000fc60000000000 */
[----:B------:R-:W-:-:S04]  /*0a40*/  SHF.L.U32 R17, R17, 0x1, RZ ;  /* 0x0000000111117819 */ /* 0x000fc800000006ff */
[----:B------:R-:W-:-:S04]  /*0a50*/  LOP3.LUT R16, R17, R16, RZ, 0x3c, !PT ;  /* 0x0000001011107212 */ /* 0x000fc800078e3cff */
[----:B------:R-:W-:Y:S01]  /*0a60*/  LOP3.LUT R17, R16, 0x40, RZ, 0x3c, !PT ;  /* 0x0000004010117812 */ /* 0x000fe200078e3cff */
[----:B-1----:R-:W-:-:S09]  /*0a70*/  ULEA UR8, UR8, UR4, 0x18 ;  /* 0x0000000408087291 */ /* 0x002fd2000f8ec03f */
[----:B--2---:R-:W-:Y:S04]  /*0a80*/  STS.U16 [R16+UR8+0x8000], R5 ;  /* 0x0080000510007988 */ /* 0x004fe80008000408 */
[----:B---3--:R-:W-:Y:S04]  /*0a90*/  STS.U16 [R16+UR8+0x8400], R31 ;  /* 0x0084001f10007988 */ /* 0x008fe80008000408 */
[----:B------:R-:W-:Y:S04]  /*0aa0*/  STS.U16 [R16+UR8+0x8800], R33 ;  /* 0x0088002110007988 */ /* 0x000fe80008000408 */
[----:B-----5:R-:W-:Y:S04]  /*0ab0*/  STS.U16 [R16+UR8+0x8c00], R35 ;  /* 0x008c002310007988 */ /* 0x020fe80008000408 */
[----:B----4-:R-:W-:Y:S04]  /*0ac0*/  STS.U16 [R16+UR8+0x9000], R37 ;  /* 0x0090002510007988 */ /* 0x010fe80008000408 */
[----:B------:R-:W-:Y:S04]  /*0ad0*/  STS.U16 [R16+UR8+0x9400], R39 ;  /* 0x0094002710007988 */ /* 0x000fe80008000408 */
        /* <DEDUP_REMOVED lines=10> */
[----:B------:R-:W-:Y:S04]  /*0b80*/  STS.U16 [R16+UR8], R45 ;  /* 0x0000002d10007988 */ /* 0x000fe80008000408 */
        /* <DEDUP_REMOVED lines=56> */
[----:B------:R0:W-:Y:S04]  /*0f10*/  STS.U16 [R17+UR8+0x3800], R86 ;  /* 0x0038005611007988 */ /* 0x0001e80008000408 */
[----:B------:R-:W-:Y:S04]  /*0f20*/  STS.U16 [R17+UR8+0x5800], R12 ;  /* 0x0058000c11007988 */ /* 0x000fe80008000408 */
[----:B------:R-:W-:Y:S04]  /*0f30*/  STS.U16 [R17+UR8+0x7800], R13 ;  /* 0x0078000d11007988 */ /* 0x000fe80008000408 */
[----:B------:R1:W-:Y:S04]  /*0f40*/  STS.U16 [R17+UR8+0x1c00], R162 ;  /* 0x001c00a211007988 */ /* 0x0003e80008000408 */
[----:B------:R-:W-:Y:S04]  /*0f50*/  STS.U16 [R17+UR8+0x3c00], R163 ;  /* 0x003c00a311007988 */ /* 0x000fe80008000408 */
[----:B------:R2:W-:Y:S04]  /*0f60*/  STS.U16 [R17+UR8+0x5c00], R14 ;  /* 0x005c000e11007988 */ /* 0x0005e80008000408 */
[----:B------:R3:W-:Y:S01]  /*0f70*/  STS.U16 [R17+UR8+0x7c00], R15 ;  /* 0x007c000f11007988 */ /* 0x0007e20008000408 */
[----:B------:R-:W-:Y:S01]  /*0f80*/  BAR.SYNC.DEFER_BLOCKING 0x0 ;  /* 0x0000000000007b1d */ /* 0x000fe20000010000 */
[----:B------:R-:W-:-:S02]  /*0f90*/  UIADD3 UR4, UR8, 0x8000, URZ ;  /* 0x0000800008047890 */ /* 0x000fc4000fffe03f */
[----:B------:R-:W-:Y:S02]  /*0fa0*/  USHF.R.U32.HI UR10, URZ, 0x4, UR8 ;  /* 0x000000043f0a7899 */ /* 0x000fe40008011608 */
[----:B------:R-:W-:Y:S02]  /*0fb0*/  USHF.R.U32.HI UR4, URZ, 0x4, UR4 ;  /* 0x000000043f047899 */ /* 0x000fe40008011604 */
[----:B------:R-:W-:Y:S02]  /*0fc0*/  USGXT.U32 UR10, UR10, 0xe ;  /* 0x0000000e0a0a789a */ /* 0x000fe40008000000 */
[----:B------:R-:W-:Y:S02]  /*0fd0*/  USGXT.U32 UR9, UR4, 0xe ;  /* 0x0000000e0409789a */ /* 0x000fe40008000000 */
[----:B------:R-:W-:Y:S01]  /*0fe0*/  ULOP3.LUT UR6, UR10, 0x2000000, URZ, 0xfc, !UPT ;  /* 0x020000000a067892 */ /* 0x000fe2000f8efc3f */
[----:B------:R-:W-:Y:S01]  /*0ff0*/  UMOV UR5, 0x40000040 ;  /* 0x4000004000057882 */ /* 0x000fe20000000000 */
[----:B------:R-:W-:-:S03]  /*1000*/  UMOV UR7, 0x40000040 ;  /* 0x4000004000077882 */ /* 0x000fc60000000000 */
[----:B------:R-:W-:Y:S01]  /*1010*/  UMOV UR4, UR9 ;  /* 0x0000000900047c82 */ /* 0x000fe20008000000 */
[----:B0-----:R-:W-:-:S06]  /*1020*/  WARPGROUP.ARRIVE ;  /* 0x00000000000079c5 */ /* 0x001fcc0000000000 */
[----:B------:R-:W-:Y:S01]  /*1030*/  HGMMA.64x256x16.F32.BF16 R24, gdesc[UR4].tnspB, RZ, !UPT ;  /* 0x43e00000041879f0 */ /* 0x000fe2000c7018ff */
[----:B------:R-:W-:Y:S02]  /*1040*/  UIADD3 UR6, UP1, UR10, 0x2000080, URZ ;  /* 0x020000800a067890 */ /* 0x000fe4000ff3e03f */
[----:B------:R-:W-:Y:S01]  /*1050*/  UIADD3 UR9, UP0, UR9, 0x2, URZ ;  /* 0x0000000209097890 */ /* 0x000fe2000ff1e03f */
[----:B------:R-:W-:Y:S01]  /*1060*/  UMOV UR5, URZ ;  /* 0x0000003f00057c82 */ /* 0x000fe20008000000 */
[----:B------:R-:W-:Y:S01]  /*1070*/  UMOV UR4, URZ ;  /* 0x0000003f00047c82 */ /* 0x000fe20008000000 */
[----:B------:R-:W-:Y:S02]  /*1080*/  UIADD3.X UR7, UR5, 0x40000040, URZ, UP1, !UPT ;  /* 0x4000004005077890 */ /* 0x000fe40008ffe43f */
[----:B------:R-:W-:-:S03]  /*1090*/  UIADD3.X UR5, UR4, 0x40000040, URZ, UP0, !UPT ;  /* 0x4000004004057890 */ /* 0x000fc600087fe43f */
[----:B------:R-:W-:-:S15]  /*10a0*/  UMOV UR4, UR9 ;  /* 0x0000000900047c82 */ /* 0x000fde0008000000 */
[----:B------:R-:W-:-:S02]  /*10b0*/  NOP ;  /* 0x0000000000007918 */ /* 0x000fc40000000000 */
[----:B------:R-:W-:Y:S01]  /*10c0*/  HGMMA.64x256x16.F32.BF16 R24, gdesc[UR4].tnspB, R24 ;  /* 0x43e00000041879f0 */ /* 0x000fe20008701818 */
[----:B------:R-:W-:Y:S02]  /*10d0*/  UIADD3.64 UR14, UR6, 0x80, URZ ;  /* 0x00000080060e7897 */ /* 0x000fe4000fffe03f */
[----:B------:R-:W-:Y:S02]  /*10e0*/  UIADD3.64 UR12, UR4, 0x2, URZ ;  /* 0x00000002040c7897 */ /* 0x000fe4000fffe03f */
[----:B------:R-:W-:Y:S02]  /*10f0*/  UIADD3.64 UR6, UR6, 0x100, URZ ;  /* 0x0000010006067897 */ /* 0x000fe4000fffe03f */
[----:B------:R-:W-:-:S15]  /*1100*/  UIADD3.64 UR4, UR4, 0x4, URZ ;  /* 0x0000000404047897 */ /* 0x000fde000fffe03f */
[----:B------:R-:W-:-:S06]  /*1110*/  NOP ;  /* 0x0000000000007918 */ /* 0x000fcc0000000000 */
[----:B------:R-:W-:-:S15]  /*1120*/  HGMMA.64x256x16.F32.BF16 R24, gdesc[UR12].tnspB, R24 ;  /* 0x43e000000c1879f0 */ /* 0x000fde0008701818 */
[----:B------:R-:W-:-:S13]  /*1130*/  NOP ;  /* 0x0000000000007918 */ /* 0x000fda0000000000 */
[----:B------:R-:W-:Y:S01]  /*1140*/  HGMMA.64x256x16.F32.BF16 R24, gdesc[UR4].tnspB, R24, gsb0 ;  /* 0x43e00000041879f0 */ /* 0x000fe20008001818 */
[C---:B------:R-:W-:Y:S02]  /*1150*/  IMAD.SHL.U32 R5, R4.reuse, 0x20, RZ ;  /* 0x0000002004057824 */ /* 0x040fe400078e00ff */
[C---:B------:R-:W-:Y:S01]  /*1160*/  IMAD.SHL.U32 R7, R4.reuse, 0x100, RZ ;  /* 0x0000010004077824 */ /* 0x040fe200078e00ff */
[----:B------:R-:W-:Y:S02]  /*1170*/  SHF.L.U32 R6, R4, 0x4, RZ ;  /* 0x0000000404067819 */ /* 0x000fe400000006ff */
[----:B------:R-:W-:Y:S02]  /*1180*/  LOP3.LUT R5, R5, 0x60, RZ, 0xc0, !PT ;  /* 0x0000006005057812 */ /* 0x000fe400078ec0ff */
[----:B------:R-:W-:Y:S02]  /*1190*/  LOP3.LUT R7, R7, 0x1800, RZ, 0xc0, !PT ;  /* 0x0000180007077812 */ /* 0x000fe400078ec0ff */
[----:B------:R-:W-:-:S02]  /*11a0*/  SHF.R.S32.HI R9, RZ, 0x5, R4 ;  /* 0x00000005ff097819 */ /* 0x000fc40000011404 */
[--C-:B------:R-:W-:Y:S02]  /*11b0*/  LOP3.LUT R5, R5, 0x780, R6.reuse, 0xf8, !PT ;  /* 0x0000078005057812 */ /* 0x100fe400078ef806 */
[----:B------:R-:W-:Y:S02]  /*11c0*/  LOP3.LUT R8, R7, 0x70, R6, 0xf8, !PT ;  /* 0x0000007007087812 */ /* 0x000fe400078ef806 */
[----:B-1----:R-:W-:Y:S02]  /*11d0*/  SHF.R.S32.HI R162, RZ, 0x2, R4 ;  /* 0x00000002ffa27819 */ /* 0x002fe40000011404 */
[----:B------:R-:W-:Y:S01]  /*11e0*/  SGXT R6, R9, 0x1 ;  /* 0x000000010906781a */ /* 0x000fe20000000200 */
[----:B------:R-:W-:Y:S01]  /*11f0*/  IMAD.SHL.U32 R4, R4, 0x2, RZ ;  /* 0x0000000204047824 */ /* 0x000fe200078e00ff */
[----:B------:R-:W-:Y:S02]  /*1200*/  SGXT R162, R162, 0x1 ;  /* 0x00000001a2a2781a */ /* 0x000fe40000000200 */
[----:B------:R-:W-:-:S02]  /*1210*/  LOP3.LUT R7, R6, 0x2010, RZ, 0xc0, !PT ;  /* 0x0000201006077812 */ /* 0x000fc400078ec0ff */
[----:B------:R-:W-:Y:S02]  /*1220*/  LOP3.LUT R162, R5, 0x2010, R162, 0xf8, !PT ;  /* 0x0000201005a27812 */ /* 0x000fe400078ef8a2 */
[----:B------:R-:W-:Y:S01]  /*1230*/  LOP3.LUT R7, R7, 0x180, R4, 0xf8, !PT ;  /* 0x0000018007077812 */ /* 0x000fe200078ef804 */
[----:B------:R-:W-:Y:S02]  /*1240*/  WARPGROUP.DEPBAR.LE gsb0, 0x0 ;  /* 0x00008000000079c5 */ /* 0x000fe40000010000 */
[----:B------:R-:W-:Y:S01]  /*1250*/  IMAD.MOV.U32 R12, RZ, RZ, R24 ;  /* 0x000000ffff0c7224 */ /* 0x000fe200078e0018 */
[----:B------:R-:W-:Y:S01]  /*1260*/  MOV R13, R26 ;  /* 0x0000001a000d7202 */ /* 0x000fe20000000f00 */
[----:B--2---:R-:W-:Y:S01]  /*1270*/  IMAD.MOV.U32 R14, RZ, RZ, R40 ;  /* 0x000000ffff0e7224 */ /* 0x004fe200078e0028 */
[----:B------:R-:W-:Y:S01]  /*1280*/  MOV R16, R28 ;  /* 0x0000001c00107202 */ /* 0x000fe20000000f00 */
[----:B---3--:R-:W-:Y:S01]  /*1290*/  IMAD.MOV.U32 R15, RZ, RZ, R42 ;  /* 0x000000ffff0f7224 */ /* 0x008fe200078e002a */
[----:B------:R-:W-:Y:S01]  /*12a0*/  BAR.SYNC.DEFER_BLOCKING 0x0 ;  /* 0x0000000000007b1d */ /* 0x000fe20000010000 */
[----:B------:R-:W-:Y:S01]  /*12b0*/  IMAD.MOV.U32 R17, RZ, RZ, R30 ;  /* 0x000000ffff117224 */ /* 0x000fe200078e001e */
[----:B------:R-:W-:Y:S01]  /*12c0*/  MOV R19, R46 ;  /* 0x0000002e00137202 */ /* 0x000fe20000000f00 */
[----:B------:R-:W-:Y:S01]  /*12d0*/  IMAD.MOV.U32 R18, RZ, RZ, R44 ;  /* 0x000000ffff127224 */ /* 0x000fe200078e002c */
[----:B------:R-:W-:Y:S01]  /*12e0*/  LOP3.LUT R40, R7, R8, RZ, 0x3c, !PT ;  /* 0x0000000807287212 */ /* 0x000fe200078e3cff */
[----:B------:R-:W-:Y:S01]  /*12f0*/  IMAD.MOV.U32 R164, RZ, RZ, R32 ;  /* 0x000000ffffa47224 */ /* 0x000fe200078e0020 */
[----:B------:R-:W-:Y:S01]  /*1300*/  MOV R166, R48 ;  /* 0x0000003000a67202 */ /* 0x000fe20000000f00 */
[----:B------:R-:W-:Y:S01]  /*1310*/  IMAD.MOV.U32 R165, RZ, RZ, R34 ;  /* 0x000000ffffa57224 */ /* 0x000fe200078e0022 */
[----:B------:R-:W-:Y:S01]  /*1320*/  MOV R5, R38 ;  /* 0x0000002600057202 */ /* 0x000fe20000000f00 */
[----:B------:R-:W-:Y:S01]  /*1330*/  IMAD.MOV.U32 R167, RZ, RZ, R50 ;  /* 0x000000ffffa77224 */ /* 0x000fe200078e0032 */
[----:B------:R-:W-:Y:S01]  /*1340*/  MOV R8, R25 ;  /* 0x0000001900087202 */ /* 0x000fe20000000f00 */
[----:B------:R-:W-:Y:S01]  /*1350*/  IMAD.MOV.U32 R4, RZ, RZ, R36 ;  /* 0x000000ffff047224 */ /* 0x000fe200078e0024 */
[----:B------:R-:W-:Y:S01]  /*1360*/  LOP3.LUT R42, R162, 0x10, RZ, 0x3c, !PT ;  /* 0x00000010a22a7812 */ /* 0x000fe200078e3cff */
[----:B------:R-:W-:Y:S01]  /*1370*/  IMAD.MOV.U32 R6, RZ, RZ, R52 ;  /* 0x000000ffff067224 */ /* 0x000fe200078e0034 */
[----:B------:R-:W-:Y:S01]  /*1380*/  MOV R11, R43 ;  /* 0x0000002b000b7202 */ /* 0x000fe20000000f00 */
[----:B------:R-:W-:Y:S01]  /*1390*/  IMAD.MOV.U32 R7, RZ, RZ, R54 ;  /* 0x000000ffff077224 */ /* 0x000fe200078e0036 */
[----:B------:R-:W-:Y:S01]  /*13a0*/  MOV R24, R37 ;  /* 0x0000002500187202 */ /* 0x000fe20000000f00 */
[----:B------:R-:W-:Y:S01]  /*13b0*/  IMAD.MOV.U32 R9, RZ, RZ, R27 ;  /* 0x000000ffff097224 */ /* 0x000fe200078e001b */
[----:B------:R-:W-:Y:S01]  /*13c0*/  MOV R27, R55 ;  /* 0x00000037001b7202 */ /* 0x000fe20000000f00 */
[----:B------:R-:W-:-:S02]  /*13d0*/  IMAD.MOV.U32 R10, RZ, RZ, R41 ;  /* 0x000000ffff0a7224 */ /* 0x000fc400078e0029 */
[----:B------:R-:W-:Y:S02]  /*13e0*/  IMAD.MOV.U32 R25, RZ, RZ, R39 ;  /* 0x000000ffff197224 */ /* 0x000fe400078e0027 */
[----:B------:R-:W-:Y:S01]  /*13f0*/  IMAD.MOV.U32 R26, RZ, RZ, R53 ;  /* 0x000000ffff1a7224 */ /* 0x000fe200078e0035 */
[----:B------:R0:W-:Y:S04]  /*1400*/  STS.128 [R162+UR8], R12 ;  /* 0x0000000ca2007988 */ /* 0x0001e80008000c08 */
[----:B------:R1:W-:Y:S04]  /*1410*/  STS.128 [R162+UR8+0x800], R16 ;  /* 0x00080010a2007988 */ /* 0x0003e80008000c08 */
[----:B------:R-:W-:Y:S04]  /*1420*/  STS.128 [R162+UR8+0x1000], R164 ;  /* 0x001000a4a2007988 */ /* 0x000fe80008000c08 */
[----:B------:R-:W-:Y:S01]  /*1430*/  STS.128 [R162+UR8+0x1800], R4 ;  /* 0x00180004a2007988 */ /* 0x000fe20008000c08 */
[----:B0-----:R-:W-:Y:S01]  /*1440*/  IMAD.MOV.U32 R12, RZ, RZ, R29 ;  /* 0x000000ffff0c7224 */ /* 0x001fe200078e001d */
[----:B------:R-:W-:Y:S01]  /*1450*/  MOV R14, R45 ;  /* 0x0000002d000e7202 */ /* 0x000fe20000000f00 */
[----:B------:R-:W-:-:S02]  /*1460*/  IMAD.MOV.U32 R13, RZ, RZ, R31 ;  /* 0x000000ffff0d7224 */ /* 0x000fc400078e001f */
[----:B------:R-:W-:Y:S01]  /*1470*/  IMAD.MOV.U32 R15, RZ, RZ, R47 ;  /* 0x000000ffff0f7224 */ /* 0x000fe200078e002f */
[----:B-1----:R-:W-:Y:S01]  /*1480*/  MOV R17, R35 ;  /* 0x0000002300117202 */ /* 0x002fe20000000f00 */
[----:B------:R-:W-:Y:S02]  /*1490*/  IMAD.MOV.U32 R16, RZ, RZ, R33 ;  /* 0x000000ffff107224 */ /* 0x000fe400078e0021 */
[----:B------:R-:W-:Y:S02]  /*14a0*/  IMAD.MOV.U32 R18, RZ, RZ, R49 ;  /* 0x000000ffff127224 */ /* 0x000fe400078e0031 */
[----:B------:R-:W-:Y:S01]  /*14b0*/  IMAD.MOV.U32 R19, RZ, RZ, R51 ;  /* 0x000000ffff137224 */ /* 0x000fe200078e0033 */
[----:B------:R-:W-:Y:S04]  /*14c0*/  STS.128 [R42+UR8], R8 ;  /* 0x000000082a007988 */ /* 0x000fe80008000c08 */
[----:B------:R-:W-:Y:S04]  /*14d0*/  STS.128 [R42+UR8+0x800], R12 ;  /* 0x0008000c2a007988 */ /* 0x000fe80008000c08 */
[----:B------:R-:W-:Y:S04]  /*14e0*/  STS.128 [R42+UR8+0x1000], R16 ;  /* 0x001000102a007988 */ /* 0x000fe80008000c08 */
[----:B------:R0:W-:Y:S01]  /*14f0*/  STS.128 [R42+UR8+0x1800], R24 ;  /* 0x001800182a007988 */ /* 0x0001e20008000c08 */
[----:B------:R-:W-:Y:S01]  /*1500*/  BAR.SYNC.DEFER_BLOCKING 0x0 ;  /* 0x0000000000007b1d */ /* 0x000fe20000010000 */
[----:B------:R-:W-:Y:S01]  /*1510*/  IMAD.MOV.U32 R28, RZ, RZ, R56 ;  /* 0x000000ffff1c7224 */ /* 0x000fe200078e0038 */
[----:B------:R-:W-:Y:S01]  /*1520*/  MOV R30, R72 ;  /* 0x00000048001e7202 */ /* 0x000fe20000000f00 */
[----:B------:R-:W-:Y:S01]  /*1530*/  IMAD.MOV.U32 R29, RZ, RZ, R58 ;  /* 0x000000ffff1d7224 */ /* 0x000fe200078e003a */
[----:B------:R-:W-:-:S02]  /*1540*/  MOV R33, R62 ;  /* 0x0000003e00217202 */ /* 0x000fc40000000f00 */
[----:B------:R-:W1:Y:S04]  /*1550*/  LDS.128 R16, [R40+UR8] ;  /* 0x0000000828107984 */ /* 0x000e680008000c00 */
[----:B------:R-:W-:Y:S04]  /*1560*/  LDS.128 R12, [R40+UR8+0x200] ;  /* 0x00020008280c7984 */ /* 0x000fe80008000c00 */
[----:B------:R-:W-:Y:S04]  /*1570*/  LDS.128 R8, [R40+UR8+0x400] ;  /* 0x0004000828087984 */ /* 0x000fe80008000c00 */
[----:B------:R-:W-:Y:S01]  /*1580*/  LDS.128 R4, [R40+UR8+0x600] ;  /* 0x0006000828047984 */ /* 0x000fe20008000c00 */
[----:B------:R-:W-:Y:S01]  /*1590*/  IMAD.MOV.U32 R31, RZ, RZ, R74 ;  /* 0x000000ffff1f7224 */ /* 0x000fe200078e004a */
[----:B------:R-:W-:Y:S01]  /*15a0*/  BAR.SYNC.DEFER_BLOCKING 0x0 ;  /* 0x0000000000007b1d */ /* 0x000fe20000010000 */
[----:B------:R-:W-:Y:S01]  /*15b0*/  IMAD.MOV.U32 R32, RZ, RZ, R60 ;  /* 0x000000ffff207224 */ /* 0x000fe200078e003c */
[----:B------:R-:W-:Y:S01]  /*15c0*/  MOV R36, R64 ;  /* 0x0000004000247202 */ /* 0x000fe20000000f00 */
[----:B------:R-:W-:Y:S01]  /*15d0*/  IMAD.MOV.U32 R34, RZ, RZ, R76 ;  /* 0x000000ffff227224 */ /* 0x000fe200078e004c */
[----:B------:R-:W-:Y:S01]  /*15e0*/  MOV R39, R82 ;  /* 0x0000005200277202 */ /* 0x000fe20000000f00 */
[----:B------:R-:W-:-:S02]  /*15f0*/  IMAD.MOV.U32 R35, RZ, RZ, R78 ;  /* 0x000000ffff237224 */ /* 0x000fc400078e004e */
[----:B------:R-:W-:Y:S02]  /*1600*/  IMAD.MOV.U32 R37, RZ, RZ, R66 ;  /* 0x000000ffff257224 */ /* 0x000fe400078e0042 */
[----:B------:R-:W-:Y:S01]  /*1610*/  IMAD.MOV.U32 R38, RZ, RZ, R80 ;  /* 0x000000ffff267224 */ /* 0x000fe200078e0050 */
[----:B0-----:R-:W-:Y:S01]  /*1620*/  MOV R26, R84 ;  /* 0x00000054001a7202 */ /* 0x001fe20000000f00 */
[----:B------:R-:W-:Y:S01]  /*1630*/  IMAD.MOV.U32 R24, RZ, RZ, R68 ;  /* 0x000000ffff187224 */ /* 0x000fe200078e0044 */
[----:B------:R-:W-:Y:S01]  /*1640*/  MOV R45, R59 ;  /* 0x0000003b002d7202 */ /* 0x000fe20000000f00 */
[----:B------:R-:W-:Y:S02]  /*1650*/  IMAD.MOV.U32 R25, RZ, RZ, R70 ;  /* 0x000000ffff197224 */ /* 0x000fe400078e0046 */
[----:B------:R-:W-:Y:S02]  /*1660*/  IMAD.MOV.U32 R27, RZ, RZ, R86 ;  /* 0x000000ffff1b7224 */ /* 0x000fe400078e0056 */
[----:B------:R-:W-:-:S02]  /*1670*/  IMAD.MOV.U32 R44, RZ, RZ, R57 ;  /* 0x000000ffff2c7224 */ /* 0x000fc400078e0039 */
[----:B------:R-:W-:Y:S02]  /*1680*/  IMAD.MOV.U32 R46, RZ, RZ, R73 ;  /* 0x000000ffff2e7224 */ /* 0x000fe400078e0049 */
[----:B------:R-:W-:Y:S01]  /*1690*/  IMAD.MOV.U32 R47, RZ, RZ, R75 ;  /* 0x000000ffff2f7224 */ /* 0x000fe200078e004b */
[----:B------:R0:W-:Y:S04]  /*16a0*/  STS.128 [R162+UR8], R28 ;  /* 0x0000001ca2007988 */ /* 0x0001e80008000c08 */
[----:B------:R2:W-:Y:S04]  /*16b0*/  STS.128 [R162+UR8+0x800], R32 ;  /* 0x00080020a2007988 */ /* 0x0005e80008000c08 */
[----:B------:R3:W-:Y:S04]  /*16c0*/  STS.128 [R162+UR8+0x1000], R36 ;  /* 0x00100024a2007988 */ /* 0x0007e80008000c08 */
[----:B------:R-:W-:Y:S01]  /*16d0*/  STS.128 [R162+UR8+0x1800], R24 ;  /* 0x00180018a2007988 */ /* 0x000fe20008000c08 */
[----:B------:R-:W-:Y:S01]  /*16e0*/  MOV R48, R88 ;  /* 0x0000005800307202 */ /* 0x000fe20000000f00 */
[----:B------:R-:W-:Y:S01]  /*16f0*/  IMAD.MOV.U32 R49, RZ, RZ, R90 ;  /* 0x000000ffff317224 */ /* 0x000fe200078e005a */
[----:B------:R-:W-:Y:S01]  /*1700*/  MOV R51, R106 ;  /* 0x0000006a00337202 */ /* 0x000fe20000000f00 */
[----:B0-----:R-:W-:Y:S01]  /*1710*/  IMAD.MOV.U32 R29, RZ, RZ, R63 ;  /* 0x000000ffff1d7224 */ /* 0x001fe200078e003f */
[----:B------:R-:W-:Y:S01]  /*1720*/  MOV R28, R61 ;  /* 0x0000003d001c7202 */ /* 0x000fe20000000f00 */
[----:B------:R-:W-:Y:S01]  /*1730*/  IMAD.MOV.U32 R30, RZ, RZ, R77 ;  /* 0x000000ffff1e7224 */ /* 0x000fe200078e004d */
[----:B------:R-:W-:Y:S01]  /*1740*/  MOV R31, R79 ;  /* 0x0000004f001f7202 */ /* 0x000fe20000000f00 */
[----:B--2---:R-:W-:Y:S01]  /*1750*/  IMAD.MOV.U32 R32, RZ, RZ, R65 ;  /* 0x000000ffff207224 */ /* 0x004fe200078e0041 */
[----:B------:R-:W-:Y:S01]  /*1760*/  MOV R34, R81 ;  /* 0x0000005100227202 */ /* 0x000fe20000000f00 */
[----:B------:R-:W-:Y:S01]  /*1770*/  IMAD.MOV.U32 R33, RZ, RZ, R67 ;  /* 0x000000ffff217224 */ /* 0x000fe200078e0043 */
[----:B------:R-:W-:Y:S01]  /*1780*/  MOV R54, R108 ;  /* 0x0000006c00367202 */ /* 0x000fe20000000f00 */
[----:B------:R-:W-:Y:S01]  /*1790*/  IMAD.MOV.U32 R35, RZ, RZ, R83 ;  /* 0x000000ffff237224 */ /* 0x000fe200078e0053 */
[----:B---3--:R-:W-:Y:S01]  /*17a0*/  MOV R37, R71 ;  /* 0x0000004700257202 */ /* 0x008fe20000000f00 */
[----:B------:R-:W-:-:S02]  /*17b0*/  IMAD.MOV.U32 R36, RZ, RZ, R69 ;  /* 0x000000ffff247224 */ /* 0x000fc400078e0045 */
[----:B------:R-:W-:Y:S02]  /*17c0*/  IMAD.MOV.U32 R50, RZ, RZ, R104 ;  /* 0x000000ffff327224 */ /* 0x000fe400078e0068 */
[----:B------:R-:W-:Y:S02]  /*17d0*/  IMAD.MOV.U32 R52, RZ, RZ, R92 ;  /* 0x000000ffff347224 */ /* 0x000fe400078e005c */
[----:B------:R-:W-:Y:S02]  /*17e0*/  IMAD.MOV.U32 R53, RZ, RZ, R94 ;  /* 0x000000ffff357224 */ /* 0x000fe400078e005e */
[----:B------:R-:W-:Y:S01]  /*17f0*/  IMAD.MOV.U32 R55, RZ, RZ, R110 ;  /* 0x000000ffff377224 */ /* 0x000fe200078e006e */
[----:B------:R-:W-:Y:S01]  /*1800*/  MOV R56, R100 ;  /* 0x0000006400387202 */ /* 0x000fe20000000f00 */
[----:B------:R-:W-:Y:S01]  /*1810*/  IMAD.MOV.U32 R38, RZ, RZ, R85 ;  /* 0x000000ffff267224 */ /* 0x000fe200078e0055 */
[----:B------:R-:W-:Y:S01]  /*1820*/  MOV R59, R118 ;  /* 0x00000076003b7202 */ /* 0x000fe20000000f00 */
[----:B------:R-:W-:Y:S01]  /*1830*/  IMAD.MOV.U32 R39, RZ, RZ, R87 ;  /* 0x000000ffff277224 */ /* 0x000fe200078e0057 */
[----:B------:R0:W-:Y:S01]  /*1840*/  STS.128 [R42+UR8], R44 ;  /* 0x0000002c2a007988 */ /* 0x0001e20008000c08 */
[----:B------:R-:W-:Y:S01]  /*1850*/  IMAD.MOV.U32 R57, RZ, RZ, R102 ;  /* 0x000000ffff397224 */ /* 0x000fe200078e0066 */
[----:B------:R-:W-:Y:S01]  /*1860*/  MOV R62, R105 ;  /* 0x00000069003e7202 */ /* 0x000fe20000000f00 */
[----:B------:R-:W-:Y:S01]  /*1870*/  IMAD.MOV.U32 R58, RZ, RZ, R116 ;  /* 0x000000ffff3a7224 */ /* 0x000fe200078e0074 */
[----:B------:R-:W-:Y:S01]  /*1880*/  STS.128 [R42+UR8+0x800], R28 ;  /* 0x0008001c2a007988 */ /* 0x000fe20008000c08 */
[----:B------:R-:W-:Y:S01]  /*1890*/  IMAD.MOV.U32 R60, RZ, RZ, R89 ;  /* 0x000000ffff3c7224 */ /* 0x000fe200078e0059 */
[----:B------:R-:W2:Y:S02]  /*18a0*/  LDC.64 R74, c[0x0][0x220] ;  /* 0x00008800ff4a7b82 */ /* 0x000ea40000000a00 */
[----:B------:R-:W-:Y:S04]  /*18b0*/  STS.128 [R42+UR8+0x1000], R32 ;  /* 0x001000202a007988 */ /* 0x000fe80008000c08 */
[----:B------:R-:W-:Y:S02]  /*18c0*/  STS.128 [R42+UR8+0x1800], R36 ;  /* 0x001800242a007988 */ /* 0x000fe40008000c08 */
[----:B------:R-:W-:Y:S01]  /*18d0*/  BAR.SYNC.DEFER_BLOCKING 0x0 ;  /* 0x0000000000007b1d */ /* 0x000fe20000010000 */
[----:B0-----:R-:W-:Y:S01]  /*18e0*/  IMAD.MOV.U32 R44, RZ, RZ, R96 ;  /* 0x000000ffff2c7224 */ /* 0x001fe200078e0060 */
[----:B------:R-:W-:Y:S01]  /*18f0*/  MOV R45, R98 ;  /* 0x00000062002d7202 */ /* 0x000fe20000000f00 */
[----:B------:R-:W-:-:S03]  /*1900*/  IMAD.MOV.U32 R46, RZ, RZ, R112 ;  /* 0x000000ffff2e7224 */ /* 0x000fc600078e0070 */
[----:B------:R-:W0:Y:S04]  /*1910*/  LDS.128 R36, [R40+UR8] ;  /* 0x0000000828247984 */ /* 0x000e280008000c00 */
[----:B------:R-:W-:Y:S04]  /*1920*/  LDS.128 R32, [R40+UR8+0x200] ;  /* 0x0002000828207984 */ /* 0x000fe80008000c00 */
[----:B------:R-:W-:Y:S04]  /*1930*/  LDS.128 R28, [R40+UR8+0x400] ;  /* 0x00040008281c7984 */ /* 0x000fe80008000c00 */
[----:B------:R-:W-:Y:S01]  /*1940*/  LDS.128 R24, [R40+UR8+0x600] ;  /* 0x0006000828187984 */ /* 0x000fe20008000c00 */
[----:B------:R-:W-:Y:S01]  /*1950*/  BAR.SYNC.DEFER_BLOCKING 0x0 ;  /* 0x0000000000007b1d */ /* 0x000fe20000010000 */
[----:B------:R-:W-:-:S02]  /*1960*/  IMAD.MOV.U32 R47, RZ, RZ, R114 ;  /* 0x000000ffff2f7224 */ /* 0x000fc400078e0072 */
[----:B------:R-:W-:Y:S02]  /*1970*/  IMAD.MOV.U32 R61, RZ, RZ, R91 ;  /* 0x000000ffff3d7224 */ /* 0x000fe400078e005b */
[----:B------:R-:W-:Y:S01]  /*1980*/  IMAD.MOV.U32 R63, RZ, RZ, R107 ;  /* 0x000000ffff3f7224 */ /* 0x000fe200078e006b */
[----:B------:R3:W-:Y:S04]  /*1990*/  STS.128 [R162+UR8], R48 ;  /* 0x00000030a2007988 */ /* 0x0007e80008000c08 */
[----:B------:R4:W-:Y:S04]  /*19a0*/  STS.128 [R162+UR8+0x800], R52 ;  /* 0x00080034a2007988 */ /* 0x0009e80008000c08 */
[----:B------:R5:W-:Y:S04]  /*19b0*/  STS.128 [R162+UR8+0x1000], R44 ;  /* 0x0010002ca2007988 */ /* 0x000be80008000c08 */
[----:B------:R-:W-:Y:S01]  /*19c0*/  STS.128 [R162+UR8+0x1800], R56 ;  /* 0x00180038a2007988 */ /* 0x000fe20008000c08 */
[----:B---3--:R-:W-:Y:S01]  /*19d0*/  IMAD.MOV.U32 R48, RZ, RZ, R93 ;  /* 0x000000ffff307224 */ /* 0x008fe200078e005d */
[----:B------:R-:W-:Y:S01]  /*19e0*/  MOV R49, R95 ;  /* 0x0000005f00317202 */ /* 0x000fe20000000f00 */
[----:B------:R-:W-:-:S02]  /*19f0*/  IMAD.MOV.U32 R50, RZ, RZ, R109 ;  /* 0x000000ffff327224 */ /* 0x000fc400078e006d */
[----:B------:R-:W-:Y:S01]  /*1a00*/  IMAD.MOV.U32 R51, RZ, RZ, R111 ;  /* 0x000000ffff337224 */ /* 0x000fe200078e006f */
[----:B----4-:R-:W-:Y:S01]  /*1a10*/  MOV R54, R117 ;  /* 0x0000007500367202 */ /* 0x010fe20000000f00 */
[----:B------:R-:W-:Y:S01]  /*1a20*/  IMAD.MOV.U32 R52, RZ, RZ, R101 ;  /* 0x000000ffff347224 */ /* 0x000fe200078e0065 */
[----:B-----5:R-:W-:Y:S01]  /*1a30*/  MOV R44, R97 ;  /* 0x00000061002c7202 */ /* 0x020fe20000000f00 */
[----:B------:R-:W-:Y:S01]  /*1a40*/  IMAD.MOV.U32 R45, RZ, RZ, R99 ;  /* 0x000000ffff2d7224 */ /* 0x000fe200078e0063 */
[----:B------:R-:W-:Y:S01]  /*1a50*/  MOV R47, R115 ;  /* 0x00000073002f7202 */ /* 0x000fe20000000f00 */
[----:B------:R-:W-:Y:S02]  /*1a60*/  IMAD.MOV.U32 R46, RZ, RZ, R113 ;  /* 0x000000ffff2e7224 */ /* 0x000fe400078e0071 */
[----:B------:R-:W-:Y:S02]  /*1a70*/  IMAD.MOV.U32 R53, RZ, RZ, R103 ;  /* 0x000000ffff357224 */ /* 0x000fe400078e0067 */
[----:B------:R-:W-:Y:S01]  /*1a80*/  IMAD.MOV.U32 R55, RZ, RZ, R119 ;  /* 0x000000ffff377224 */ /* 0x000fe200078e0077 */
[----:B------:R3:W-:Y:S04]  /*1a90*/  STS.128 [R42+UR8], R60 ;  /* 0x0000003c2a007988 */ /* 0x0007e80008000c08 */
[----:B------:R-:W-:Y:S04]  /*1aa0*/  STS.128 [R42+UR8+0x800], R48 ;  /* 0x000800302a007988 */ /* 0x000fe80008000c08 */
[----:B------:R-:W-:Y:S04]  /*1ab0*/  STS.128 [R42+UR8+0x1000], R44 ;  /* 0x0010002c2a007988 */ /* 0x000fe80008000c08 */
[----:B------:R-:W-:Y:S01]  /*1ac0*/  STS.128 [R42+UR8+0x1800], R52 ;  /* 0x001800342a007988 */ /* 0x000fe20008000c08 */
[----:B------:R-:W-:Y:S01]  /*1ad0*/  BAR.SYNC.DEFER_BLOCKING 0x0 ;  /* 0x0000000000007b1d */ /* 0x000fe20000010000 */
[----:B------:R-:W-:Y:S01]  /*1ae0*/  IMAD.MOV.U32 R64, RZ, RZ, R120 ;  /* 0x000000ffff407224 */ /* 0x000fe200078e0078 */
[----:B------:R-:W-:Y:S01]  /*1af0*/  MOV R65, R122 ;  /* 0x0000007a00417202 */ /* 0x000fe20000000f00 */
[----:B------:R-:W-:Y:S01]  /*1b00*/  IMAD.MOV.U32 R66, RZ, RZ, R136 ;  /* 0x000000ffff427224 */ /* 0x000fe200078e0088 */
[----:B------:R-:W-:-:S02]  /*1b10*/  MOV R68, R124 ;  /* 0x0000007c00447202 */ /* 0x000fc40000000f00 */
[----:B------:R-:W4:Y:S04]  /*1b20*/  LDS.128 R56, [R40+UR8] ;  /* 0x0000000828387984 */ /* 0x000f280008000c00 */
        /* <DEDUP_REMOVED lines=8> */
[----:B---3--:R-:W-:Y:S01]  /*1bb0*/  MOV R62, R144 ;  /* 0x00000090003e7202 */ /* 0x008fe20000000f00 */
[----:B------:R-:W-:Y:S01]  /*1bc0*/  IMAD.MOV.U32 R60, RZ, RZ, R128 ;  /* 0x000000ffff3c7224 */ /* 0x000fe200078e0080 */
[----:B------:R-:W-:Y:S01]  /*1bd0*/  MOV R77, R134 ;  /* 0x00000086004d7202 */ /* 0x000fe20000000f00 */
        /* <DEDUP_REMOVED lines=16> */
[----:B------:R-:W-:Y:S02]  /*1ce0*/  IMAD.MOV.U32 R87, RZ, RZ, R143 ;  /* 0x000000ffff577224 */ /* 0x000fe400078e008f */
[----:B------:R-:W-:Y:S02]  /*1cf0*/  IMAD.MOV.U32 R88, RZ, RZ, R129 ;  /* 0x000000ffff587224 */ /* 0x000fe400078e0081 */
[----:B------:R-:W-:Y:S02]  /*1d00*/  IMAD.MOV.U32 R90, RZ, RZ, R145 ;  /* 0x000000ffff5a7224 */ /* 0x000fe400078e0091 */
[----:B------:R-:W-:Y:S02]  /*1d10*/  IMAD.MOV.U32 R92, RZ, RZ, R133 ;  /* 0x000000ffff5c7224 */ /* 0x000fe400078e0085 */
[----:B------:R-:W-:Y:S01]  /*1d20*/  IMAD.MOV.U32 R94, RZ, RZ, R149 ;  /* 0x000000ffff5e7224 */ /* 0x000fe200078e0095 */
[----:B------:R-:W-:Y:S04]  /*1d30*/  STS.128 [R162+UR8], R64 ;  /* 0x00000040a2007988 */ /* 0x000fe80008000c08 */
[----:B------:R-:W-:Y:S04]  /*1d40*/  STS.128 [R162+UR8+0x800], R68 ;  /* 0x00080044a2007988 */ /* 0x000fe80008000c08 */
[----:B------:R2:W-:Y:S04]  /*1d50*/  STS.128 [R162+UR8+0x1000], R60 ;  /* 0x0010003ca2007988 */ /* 0x0005e80008000c08 */
[----:B------:R-:W-:Y:S04]  /*1d60*/  STS.128 [R162+UR8+0x1800], R76 ;  /* 0x0018004ca2007988 */ /* 0x000fe80008000c08 */
[----:B------:R-:W-:Y:S04]  /*1d70*/  STS.128 [R42+UR8], R80 ;  /* 0x000000502a007988 */ /* 0x000fe80008000c08 */
[----:B------:R-:W-:Y:S04]  /*1d80*/  STS.128 [R42+UR8+0x800], R84 ;  /* 0x000800542a007988 */ /* 0x000fe80008000c08 */
[----:B------:R-:W-:Y:S04]  /*1d90*/  STS.128 [R42+UR8+0x1000], R88 ;  /* 0x001000582a007988 */ /* 0x000fe80008000c08 */
[----:B------:R3:W-:Y:S01]  /*1da0*/  STS.128 [R42+UR8+0x1800], R92 ;  /* 0x0018005c2a007988 */ /* 0x0007e20008000c08 */
[----:B------:R-:W-:Y:S01]  /*1db0*/  BAR.SYNC.DEFER_BLOCKING 0x0 ;  /* 0x0000000000007b1d */ /* 0x000fe20000010000 */
[----:B--2---:R-:W-:-:S02]  /*1dc0*/  LEA R60, P0, R161, R74, 0x5 ;  /* 0x0000004aa13c7211 */ /* 0x004fc400078028ff */
[-C--:B------:R-:W-:Y:S02]  /*1dd0*/  LEA R68, P3, R23, R74.reuse, 0xa ;  /* 0x0000004a17447211 */ /* 0x080fe400078650ff */
[----:B------:R-:W-:Y:S02]  /*1de0*/  LEA.HI.X R61, R160, R75, RZ, 0x2, P0 ;  /* 0x0000004ba03d7211 */ /* 0x000fe400000f14ff */
[-C--:B------:R-:W-:Y:S02]  /*1df0*/  LEA R62, P0, R159, R74.reuse, 0xa ;  /* 0x0000004a9f3e7211 */ /* 0x080fe400078050ff */
[-C--:B------:R-:W-:Y:S02]  /*1e00*/  LEA R70, P4, R155, R74.reuse, 0xa ;  /* 0x0000004a9b467211 */ /* 0x080fe400078850ff */
[-C--:B------:R-:W-:Y:S02]  /*1e10*/  LEA R64, P1, R21, R74.reuse, 0xa ;  /* 0x0000004a15407211 */ /* 0x080fe400078250ff */
[----:B------:R-:W-:-:S02]  /*1e20*/  LEA R66, P2, R153, R74, 0xa ;  /* 0x0000004a99427211 */ /* 0x000fc400078450ff */
[-C--:B------:R-:W-:Y:S02]  /*1e30*/  LEA R72, P5, R157, R74.reuse, 0xa ;  /* 0x0000004a9d487211 */ /* 0x080fe400078a50ff */
[----:B------:R-:W-:Y:S02]  /*1e40*/  LEA R74, P6, R3, R74, 0xa ;  /* 0x0000004a034a7211 */ /* 0x000fe400078c50ff */
[-C--:B------:R-:W-:Y:S02]  /*1e50*/  LEA.HI.X R63, R2, R75.reuse, RZ, 0x2, P0 ;  /* 0x0000004b023f7211 */ /* 0x080fe400000f14ff */
[-C--:B------:R-:W-:Y:S02]  /*1e60*/  LEA.HI.X R69, R152, R75.reuse, RZ, 0x2, P3 ;  /* 0x0000004b98457211 */ /* 0x080fe400018f14ff */
[-C--:B------:R-:W-:Y:S01]  /*1e70*/  LEA.HI.X R71, R154, R75.reuse, RZ, 0x2, P4 ;  /* 0x0000004b9a477211 */ /* 0x080fe200020f14ff */
[----:B------:R-:W2:Y:S01]  /*1e80*/  LDS.128 R76, [R40+UR8] ;  /* 0x00000008284c7984 */ /* 0x000ea20008000c00 */
[----:B------:R-:W-:-:S02]  /*1e90*/  LEA.HI.X R65, R20, R75, RZ, 0x2, P1 ;  /* 0x0000004b14417211 */ /* 0x000fc400008f14ff */
[-C--:B------:R-:W-:Y:S01]  /*1ea0*/  LEA.HI.X R67, R22, R75.reuse, RZ, 0x2, P2 ;  /* 0x0000004b16437211 */ /* 0x080fe200010f14ff */
[----:B------:R-:W5:Y:S01]  /*1eb0*/  LDS.128 R80, [R40+UR8+0x200] ;  /* 0x0002000828507984 */ /* 0x000f620008000c00 */
[-C--:B------:R-:W-:Y:S02]  /*1ec0*/  LEA.HI.X R73, R156, R75.reuse, RZ, 0x2, P5 ;  /* 0x0000004b9c497211 */ /* 0x080fe400028f14ff */
[----:B------:R-:W-:Y:S01]  /*1ed0*/  LEA.HI.X R75, R158, R75, RZ, 0x2, P6 ;  /* 0x0000004b9e4b7211 */ /* 0x000fe200030f14ff */
[----:B------:R-:W-:-:S04]  /*1ee0*/  IMAD.WIDE.U32 R2, R0, 0x4, R60 ;  /* 0x0000000400027825 */ /* 0x000fc800078e003c */
[----:B------:R-:W-:-:S04]  /*1ef0*/  IMAD.WIDE.U32 R20, R0, 0x4, R62 ;  /* 0x0000000400147825 */ /* 0x000fc800078e003e */
[----:B------:R-:W-:-:S04]  /*1f00*/  IMAD.WIDE.U32 R60, R0, 0x4, R68 ;  /* 0x00000004003c7825 */ /* 0x000fc800078e0044 */
[C---:B------:R-:W-:Y:S02]  /*1f10*/  IMAD.WIDE.U32 R62, R0.reuse, 0x4, R70 ;  /* 0x00000004003e7825 */ /* 0x040fe400078e0046 */
[----:B------:R-:W5:Y:S02]  /*1f20*/  LDS.128 R68, [R40+UR8+0x400] ;  /* 0x0004000828447984 */ /* 0x000f640008000c00 */
[----:B------:R-:W-:-:S04]  /*1f30*/  IMAD.WIDE.U32 R22, R0, 0x4, R64 ;  /* 0x0000000400167825 */ /* 0x000fc800078e0040 */
[----:B---3--:R-:W-:-:S04]  /*1f40*/  IMAD.WIDE.U32 R42, R0, 0x4, R66 ;  /* 0x00000004002a7825 */ /* 0x008fc800078e0042 */
[----:B------:R-:W-:-:S04]  /*1f50*/  IMAD.WIDE.U32 R64, R0, 0x4, R72 ;  /* 0x0000000400407825 */ /* 0x000fc800078e0048 */
[----:B------:R-:W-:Y:S02]  /*1f60*/  IMAD.WIDE.U32 R66, R0, 0x4, R74 ;  /* 0x0000000400427825 */ /* 0x000fe400078e004a */
[----:B------:R-:W3:Y:S04]  /*1f70*/  LDS.128 R72, [R40+UR8+0x600] ;  /* 0x0006000828487984 */ /* 0x000ee80008000c00 */
[----:B-1----:R-:W-:Y:S04]  /*1f80*/  STG.E desc[UR16][R2.64], R16 ;  /* 0x0000001002007986 */ /* 0x002fe8000c101910 */
[----:B------:R-:W-:Y:S04]  /*1f90*/  STG.E desc[UR16][R2.64+0x80], R18 ;  /* 0x0000801202007986 */ /* 0x000fe8000c101910 */
[----:B0-----:R-:W-:Y:S04]  /*1fa0*/  STG.E desc[UR16][R2.64+0x100], R36 ;  /* 0x0001002402007986 */ /* 0x001fe8000c101910 */
[----:B------:R-:W-:Y:S04]  /*1fb0*/  STG.E desc[UR16][R2.64+0x180], R38 ;  /* 0x0001802602007986 */ /* 0x000fe8000c101910 */
[----:B----4-:R-:W-:Y:S04]  /*1fc0*/  STG.E desc[UR16][R2.64+0x200], R56 ;  /* 0x0002003802007986 */ /* 0x010fe8000c101910 */
[----:B------:R-:W-:Y:S04]  /*1fd0*/  STG.E desc[UR16][R2.64+0x280], R58 ;  /* 0x0002803a02007986 */ /* 0x000fe8000c101910 */
[----:B--2---:R-:W-:Y:S04]  /*1fe0*/  STG.E desc[UR16][R2.64+0x300], R76 ;  /* 0x0003004c02007986 */ /* 0x004fe8000c101910 */
[----:B------:R-:W-:Y:S04]  /*1ff0*/  STG.E desc[UR16][R2.64+0x380], R78 ;  /* 0x0003804e02007986 */ /* 0x000fe8000c101910 */
        /* <DEDUP_REMOVED lines=14> */
[----:B-----5:R-:W-:Y:S04]  /*20e0*/  STG.E desc[UR16][R22.64+0x300], R80 ;  /* 0x0003005016007986 */ /* 0x020fe8000c101910 */
        /* <DEDUP_REMOVED lines=31> */
[----:B---3--:R-:W-:Y:S04]  /*22e0*/  STG.E desc[UR16][R64.64+0x300], R72 ;  /* 0x0003004840007986 */ /* 0x008fe8000c101910 */
        /* <DEDUP_REMOVED lines=8> */
[----:B------:R-:W-:Y:S01]  /*2370*/  STG.E desc[UR16][R66.64+0x380], R75 ;  /* 0x0003804b42007986 */ /* 0x000fe2000c101910 */
[----:B------:R-:W-:Y:S05]  /*2380*/  EXIT ;  /* 0x000000000000794d */ /* 0x000fea0003800000 */
.L_x_0:
[----:B------:R-:W-:-:S00]  /*2390*/  BRA `(.L_x_0) ;  /* 0xfffffffc00fc7947 */ /* 0x000fc0000383ffff */
[----:B------:R-:W-:-:S00]  /*23a0*/  NOP ;  /* 0x0000000000007918 */ /* 0x000fc00000000000 */
        /* <DEDUP_REMOVED lines=13> */
.L_x_1:


//--------------------- .nv.shared.gluon_mma      --------------------------
	.section	.nv.shared.gluon_mma,"aw",@nobits
	.sectionflags	@""
	.align	16
	.zero		1024


//--------------------- .nv.shared.reserved.0     --------------------------
	.section	.nv.shared.reserved.0,"aw",@nobits
	.weak		__nv_reservedSMEM_offset_0_alias
	.size		__nv_reservedSMEM_offset_0_alias, 0, 0
	.other		__nv_reservedSMEM_offset_0_alias,@"STO_CUDA_RESERVED_SHARED STV_DEFAULT"
__nv_reservedSMEM_offset_0_alias:
	.zero		0


//--------------------- .nv.constant0.gluon_mma   --------------------------
	.section	.nv.constant0.gluon_mma,"a",@progbits
	.sectionflags	@""
	.align	4
.nv.constant0.gluon_mma:
	.zero		568


//--------------------- SYMBOLS --------------------------

	.type		.nv.reservedSmem.offset0,@object
	.size		.nv.reservedSmem.offset0,0x4
